//
// Generated by NVIDIA NVVM Compiler
//
// Compiler Build ID: CL-36424714
// Cuda compilation tools, release 13.0, V13.0.88
// Based on NVVM 20.0.0
//

.version 9.0
.target sm_100
.address_size 64

	// .globl	_Z17gpu_print_elementP9list_elemi
.extern .func  (.param .b32 func_retval0) vprintf
(
	.param .b64 vprintf_param_0,
	.param .b64 vprintf_param_1
)
;
.global .align 1 .b8 $str[10] = {107, 101, 121, 32, 61, 32, 37, 100, 10};

.visible .entry _Z17gpu_print_elementP9list_elemi(
	.param .u64 .ptr .align 1 _Z17gpu_print_elementP9list_elemi_param_0,
	.param .u32 _Z17gpu_print_elementP9list_elemi_param_1
)
{
	.local .align 8 .b8 	__local_depot0[8];
	.reg .b64 	%SP;
	.reg .b64 	%SPL;
	.reg .pred 	%p<10>;
	.reg .b32 	%r<17>;
	.reg .b64 	%rd<56>;

	mov.u64 	%SPL, __local_depot0;
	cvta.local.u64 	%SP, %SPL;
	ld.param.u64 	%rd55, [_Z17gpu_print_elementP9list_elemi_param_0];
	ld.param.u32 	%r10, [_Z17gpu_print_elementP9list_elemi_param_1];
	setp.lt.s32 	%p1, %r10, 1;
	@%p1 bra 	$L__BB0_13;
	and.b32  	%r1, %r10, 15;
	setp.lt.u32 	%p2, %r10, 16;
	@%p2 bra 	$L__BB0_4;
	and.b32  	%r11, %r10, 2147483632;
	neg.s32 	%r15, %r11;
$L__BB0_3:
	.pragma "nounroll";
	ld.u64 	%rd16, [%rd55+8];
	ld.u64 	%rd17, [%rd16+8];
	ld.u64 	%rd18, [%rd17+8];
	ld.u64 	%rd19, [%rd18+8];
	ld.u64 	%rd20, [%rd19+8];
	ld.u64 	%rd21, [%rd20+8];
	ld.u64 	%rd22, [%rd21+8];
	ld.u64 	%rd23, [%rd22+8];
	ld.u64 	%rd24, [%rd23+8];
	ld.u64 	%rd25, [%rd24+8];
	ld.u64 	%rd26, [%rd25+8];
	ld.u64 	%rd27, [%rd26+8];
	ld.u64 	%rd28, [%rd27+8];
	ld.u64 	%rd29, [%rd28+8];
	ld.u64 	%rd30, [%rd29+8];
	ld.u64 	%rd55, [%rd30+8];
	add.s32 	%r15, %r15, 16;
	setp.ne.s32 	%p3, %r15, 0;
	@%p3 bra 	$L__BB0_3;
$L__BB0_4:
	setp.eq.s32 	%p4, %r1, 0;
	@%p4 bra 	$L__BB0_13;
	and.b32  	%r5, %r10, 7;
	setp.lt.u32 	%p5, %r1, 8;
	@%p5 bra 	$L__BB0_7;
	ld.u64 	%rd32, [%rd55+8];
	ld.u64 	%rd33, [%rd32+8];
	ld.u64 	%rd34, [%rd33+8];
	ld.u64 	%rd35, [%rd34+8];
	ld.u64 	%rd36, [%rd35+8];
	ld.u64 	%rd37, [%rd36+8];
	ld.u64 	%rd38, [%rd37+8];
	ld.u64 	%rd55, [%rd38+8];
$L__BB0_7:
	setp.eq.s32 	%p6, %r5, 0;
	@%p6 bra 	$L__BB0_13;
	and.b32  	%r6, %r10, 3;
	setp.lt.u32 	%p7, %r5, 4;
	@%p7 bra 	$L__BB0_10;
	ld.u64 	%rd40, [%rd55+8];
	ld.u64 	%rd41, [%rd40+8];
	ld.u64 	%rd42, [%rd41+8];
	ld.u64 	%rd55, [%rd42+8];
$L__BB0_10:
	setp.eq.s32 	%p8, %r6, 0;
	@%p8 bra 	$L__BB0_13;
	neg.s32 	%r16, %r6;
$L__BB0_12:
	.pragma "nounroll";
	ld.u64 	%rd55, [%rd55+8];
	add.s32 	%r16, %r16, 1;
	setp.ne.s32 	%p9, %r16, 0;
	@%p9 bra 	$L__BB0_12;
$L__BB0_13:
	add.u64 	%rd43, %SP, 0;
	add.u64 	%rd44, %SPL, 0;
	ld.u32 	%r12, [%rd55];
	st.local.u32 	[%rd44], %r12;
	mov.u64 	%rd45, $str;
	cvta.global.u64 	%rd46, %rd45;
	{ // callseq 0, 0
	.param .b64 param0;
	st.param.b64 	[param0], %rd46;
	.param .b64 param1;
	st.param.b64 	[param1], %rd43;
	.param .b32 retval0;
	call.uni (retval0), 
	vprintf, 
	(
	param0, 
	param1
	);
	ld.param.b32 	%r13, [retval0];
	} // callseq 0
	ret;

}


// ===== COMPILED SASS (sm_100) =====

	.target	sm_100

	.elftype	@"ET_EXEC"


//--------------------- .note.nv.tkinfo           --------------------------
	.section	.note.nv.tkinfo,"",@"SHT_NOTE"
	.sectionflags	@"SHF_NOTE_NV_TKINFO"
	.tkinfo
        /*0018*/ 	.word	0x00000002
        /*0030*/ 	.string	""
        /*0030*/ 	.string	"ptxas"
        /*0030*/ 	.string	"Cuda compilation tools, release 13.0, V13.0.88"
        /*0030*/ 	.string	"Build cuda_13.0.r13.0/compiler.36424714_0"
        /*0030*/ 	.string	"-arch sm_100 -m 64 "



//--------------------- .note.nv.cuinfo           --------------------------
	.section	.note.nv.cuinfo,"",@"SHT_NOTE"
	.sectionflags	@"SHF_NOTE_NV_CUINFO"
        /*0018*/ 	.short	0x0002
        /*001a*/ 	.short	0x0064
        /*001c*/ 	.short	0x0082
	.zero		2


//--------------------- .nv.info                  --------------------------
	.section	.nv.info,"",@"SHT_CUDA_INFO"
	.align	4


	//----- nvinfo : EIATTR_REGCOUNT
	.align		4
        /*0000*/ 	.byte	0x04, 0x2f
        /*0002*/ 	.short	(.L_2 - .L_1)
	.align		4
.L_1:
        /*0004*/ 	.word	index@(_Z17gpu_print_elementP9list_elemi)
        /*0008*/ 	.word	0x00000018


	//----- nvinfo : EIATTR_FRAME_SIZE
	.align		4
.L_2:
        /*000c*/ 	.byte	0x04, 0x11
        /*000e*/ 	.short	(.L_4 - .L_3)
	.align		4
.L_3:
        /*0010*/ 	.word	index@(_Z17gpu_print_elementP9list_elemi)
        /*0014*/ 	.word	0x00000008


	//----- nvinfo : EIATTR_MIN_STACK_SIZE
	.align		4
.L_4:
        /*0018*/ 	.byte	0x04, 0x12
        /*001a*/ 	.short	(.L_6 - .L_5)
	.align		4
.L_5:
        /*001c*/ 	.word	index@(_Z17gpu_print_elementP9list_elemi)
        /*0020*/ 	.word	0x00000008
.L_6:


//--------------------- .nv.compat                --------------------------
	.section	.nv.compat,"",@"SHT_CUDA_COMPAT_INFO"
	.align	4
        /*0000*/ 	.byte	0x02, 0x09, 0x00, 0x00, 0x02, 0x02, 0x01, 0x00, 0x02, 0x05, 0x05, 0x00, 0x03, 0x07, 0x01, 0x01
        /*0010*/ 	.byte	0x02, 0x03, 0x00, 0x00, 0x02, 0x06, 0x01, 0x00, 0x04, 0x0b, 0x08, 0x00, 0x09, 0x00, 0x00, 0x00
        /*0020*/ 	.byte	0x00, 0x00, 0x00, 0x00


//--------------------- .nv.info._Z17gpu_print_elementP9list_elemi --------------------------
	.section	.nv.info._Z17gpu_print_elementP9list_elemi,"",@"SHT_CUDA_INFO"
	.sectionflags	@""
	.align	4


	//----- nvinfo : EIATTR_CUDA_API_VERSION
	.align		4
        /*0000*/ 	.byte	0x04, 0x37
        /*0002*/ 	.short	(.L_8 - .L_7)
.L_7:
        /*0004*/ 	.word	0x00000082


	//----- nvinfo : EIATTR_KPARAM_INFO
	.align		4
.L_8:
        /*0008*/ 	.byte	0x04, 0x17
        /*000a*/ 	.short	(.L_10 - .L_9)
.L_9:
        /*000c*/ 	.word	0x00000000
        /*0010*/ 	.short	0x0001
        /*0012*/ 	.short	0x0008
        /*0014*/ 	.byte	0x00, 0xf0, 0x11, 0x00


	//----- nvinfo : EIATTR_KPARAM_INFO
	.align		4
.L_10:
        /*0018*/ 	.byte	0x04, 0x17
        /*001a*/ 	.short	(.L_12 - .L_11)
.L_11:
        /*001c*/ 	.word	0x00000000
        /*0020*/ 	.short	0x0000
        /*0022*/ 	.short	0x0000
        /*0024*/ 	.byte	0x00, 0xf5, 0x21, 0x00


	//----- nvinfo : EIATTR_SPARSE_MMA_MASK
	.align		4
.L_12:
        /*0028*/ 	.byte	0x03, 0x50
        /*002a*/ 	.short	0x0000


	//----- nvinfo : EIATTR_MAXREG_COUNT
	.align		4
        /*002c*/ 	.byte	0x03, 0x1b
        /*002e*/ 	.short	0x00ff


	//----- nvinfo : EIATTR_EXTERNS
	.align		4
        /*0030*/ 	.byte	0x04, 0x0f
        /*0032*/ 	.short	(.L_14 - .L_13)


	//   ....[0]....
	.align		4
.L_13:
        /*0034*/ 	.word	index@(vprintf)


	//----- nvinfo : EIATTR_MERCURY_ISA_VERSION
	.align		4
.L_14:
        /*0038*/ 	.byte	0x03, 0x5f
        /*003a*/ 	.short	0x0101


	//----- nvinfo : EIATTR_VRC_CTA_INIT_COUNT
	.align		4
        /*003c*/ 	.byte	0x02, 0x4a
	.zero		1
	.zero		1


	//----- nvinfo : EIATTR_SYSCALL_OFFSETS
	.align		4
        /*0040*/ 	.byte	0x04, 0x46
        /*0042*/ 	.short	(.L_16 - .L_15)


	//   ....[0]....
.L_15:
        /*0044*/ 	.word	0x000004a0


	//----- nvinfo : EIATTR_EXIT_INSTR_OFFSETS
	.align		4
.L_16:
        /*0048*/ 	.byte	0x04, 0x1c
        /*004a*/ 	.short	(.L_18 - .L_17)


	//   ....[0]....
.L_17:
        /*004c*/ 	.word	0x000004b0


	//----- nvinfo : EIATTR_CBANK_PARAM_SIZE
	.align		4
.L_18:
        /*0050*/ 	.byte	0x03, 0x19
        /*0052*/ 	.short	0x000c


	//----- nvinfo : EIATTR_PARAM_CBANK
	.align		4
        /*0054*/ 	.byte	0x04, 0x0a
        /*0056*/ 	.short	(.L_20 - .L_19)
	.align		4
.L_19:
        /*0058*/ 	.word	index@(.nv.constant0._Z17gpu_print_elementP9list_elemi)
        /*005c*/ 	.short	0x0380
        /*005e*/ 	.short	0x000c


	//----- nvinfo : EIATTR_SW_WAR
	.align		4
.L_20:
        /*0060*/ 	.byte	0x04, 0x36
        /*0062*/ 	.short	(.L_22 - .L_21)
.L_21:
        /*0064*/ 	.word	0x00000008
.L_22:


//--------------------- .nv.callgraph             --------------------------
	.section	.nv.callgraph,"",@"SHT_CUDA_CALLGRAPH"
	.align	4
	.sectionentsize	8
	.align		4
        /*0000*/ 	.word	0x00000000
	.align		4
        /*0004*/ 	.word	0xffffffff
	.align		4
        /*0008*/ 	.word	index@(_Z17gpu_print_elementP9list_elemi)
	.align		4
        /*000c*/ 	.word	index@(vprintf)
	.align		4
        /*0010*/ 	.word	0x00000000
	.align		4
        /*0014*/ 	.word	0xfffffffe
	.align		4
        /*0018*/ 	.word	0x00000000
	.align		4
        /*001c*/ 	.word	0xfffffffd
	.align		4
        /*0020*/ 	.word	0x00000000
	.align		4
        /*0024*/ 	.word	0xfffffffc


//--------------------- .nv.constant4             --------------------------
	.section	.nv.constant4,"a",@progbits
	.align	8
	.align		8
.nv.constant4:
        /*0000*/ 	.dword	vprintf
	.align		8
        /*0008*/ 	.dword	$str


//--------------------- .text._Z17gpu_print_elementP9list_elemi --------------------------
	.section	.text._Z17gpu_print_elementP9list_elemi,"ax",@progbits
	.align	128
        .global         _Z17gpu_print_elementP9list_elemi
        .type           _Z17gpu_print_elementP9list_elemi,@function
        .size           _Z17gpu_print_elementP9list_elemi,(.L_x_8 - _Z17gpu_print_elementP9list_elemi)
        .other          _Z17gpu_print_elementP9list_elemi,@"STO_CUDA_ENTRY STV_DEFAULT"
_Z17gpu_print_elementP9list_elemi:
.text._Z17gpu_print_elementP9list_elemi:
[----:B------:R-:W0:Y:S01]  /*0000*/  LDC R1, c[0x0][0x37c] ;  /* 0x0000df00ff017b82 */ /* 0x000e220000000800 */
[----:B------:R-:W1:Y:S01]  /*0010*/  LDCU UR5, c[0x0][0x388] ;  /* 0x00007100ff0577ac */ /* 0x000e620008000800 */
[----:B0-----:R-:W-:Y:S01]  /*0020*/  VIADD R1, R1, 0xfffffff8 ;  /* 0xfffffff801017836 */ /* 0x001fe20000000000 */
[----:B------:R-:W0:Y:S01]  /*0030*/  LDCU UR4, c[0x0][0x2f8] ;  /* 0x00005f00ff0477ac */ /* 0x000e220008000800 */
[----:B------:R-:W2:Y:S01]  /*0040*/  LDCU.64 UR10, c[0x0][0x380] ;  /* 0x00007000ff0a77ac */ /* 0x000ea20008000a00 */
[----:B------:R-:W3:Y:S01]  /*0050*/  LDCU UR6, c[0x0][0x2fc] ;  /* 0x00005f80ff0677ac */ /* 0x000ee20008000800 */
[----:B------:R-:W4:Y:S01]  /*0060*/  LDCU.64 UR8, c[0x0][0x358] ;  /* 0x00006b00ff0877ac */ /* 0x000f220008000a00 */
[----:B-1----:R-:W-:Y:S01]  /*0070*/  UISETP.GE.AND UP0, UPT, UR5, 0x1, UPT ;  /* 0x000000010500788c */ /* 0x002fe2000bf06270 */
[----:B0-----:R-:W-:Y:S01]  /*0080*/  IADD3 R6, P0, PT, R1, UR4, RZ ;  /* 0x0000000401067c10 */ /* 0x001fe2000ff1e0ff */
[----:B--2---:R-:W-:Y:S01]  /*0090*/  IMAD.U32 R2, RZ, RZ, UR10 ;  /* 0x0000000aff027e24 */ /* 0x004fe2000f8e00ff */
[----:B------:R-:W-:-:S03]  /*00a0*/  MOV R3, UR11 ;  /* 0x0000000b00037c02 */ /* 0x000fc60008000f00 */
[----:B---3--:R-:W-:-:S03]  /*00b0*/  IMAD.X R7, RZ, RZ, UR6, P0 ;  /* 0x00000006ff077e24 */ /* 0x008fc600080e06ff */
[----:B----4-:R-:W-:Y:S05]  /*00c0*/  BRA.U !UP0, `(.L_x_0) ;  /* 0x0000000108d47547 */ /* 0x010fea000b800000 */
[----:B------:R-:W-:Y:S02]  /*00d0*/  UISETP.GE.U32.AND UP1, UPT, UR5, 0x10, UPT ;  /* 0x000000100500788c */ /* 0x000fe4000bf26070 */
[----:B------:R-:W-:-:S04]  /*00e0*/  ULOP3.LUT UR6, UR5, 0xf, URZ, 0xc0, !UPT ;  /* 0x0000000f05067892 */ /* 0x000fc8000f8ec0ff */
[----:B------:R-:W-:-:S03]  /*00f0*/  UISETP.NE.AND UP0, UPT, UR6, URZ, UPT ;  /* 0x000000ff0600728c */ /* 0x000fc6000bf05270 */
[----:B------:R-:W-:Y:S08]  /*0100*/  BRA.U !UP1, `(.L_x_1) ;  /* 0x0000000109547547 */ /* 0x000ff0000b800000 */
[----:B------:R-:W-:-:S04]  /*0110*/  ULOP3.LUT UR4, UR5, 0x7ffffff0, URZ, 0xc0, !UPT ;  /* 0x7ffffff005047892 */ /* 0x000fc8000f8ec0ff */
[----:B------:R-:W-:-:S12]  /*0120*/  UIADD3 UR4, UPT, UPT, -UR4, URZ, URZ ;  /* 0x000000ff04047290 */ /* 0x000fd8000fffe1ff */
.L_x_2:
[----:B-----5:R-:W2:Y:S04]  /*0130*/  LD.E.64 R2, desc[UR8][R2.64+0x8] ;  /* 0x0000080802027980 */ /* 0x020ea8000c101b00 */
[----:B--2---:R-:W2:Y:S04]  /*0140*/  LD.E.64 R4, desc[UR8][R2.64+0x8] ;  /* 0x0000080802047980 */ /* 0x004ea8000c101b00 */
        /* <DEDUP_REMOVED lines=11> */
[----:B0-2---:R-:W2:Y:S04]  /*0200*/  LD.E.64 R18, desc[UR8][R16.64+0x8] ;  /* 0x0000080810127980 */ /* 0x005ea8000c101b00 */
[----:B--2---:R-:W2:Y:S01]  /*0210*/  LD.E.64 R18, desc[UR8][R18.64+0x8] ;  /* 0x0000080812127980 */ /* 0x004ea2000c101b00 */
[----:B------:R-:W-:-:S04]  /*0220*/  UIADD3 UR4, UPT, UPT, UR4, 0x10, URZ ;  /* 0x0000001004047890 */ /* 0x000fc8000fffe0ff */
[----:B------:R-:W-:Y:S01]  /*0230*/  UISETP.NE.AND UP1, UPT, UR4, URZ, UPT ;  /* 0x000000ff0400728c */ /* 0x000fe2000bf25270 */
[----:B--2---:R0:W5:Y:S08]  /*0240*/  LD.E.64 R2, desc[UR8][R18.64+0x8] ;  /* 0x0000080812027980 */ /* 0x004170000c101b00 */
[----:B------:R-:W-:Y:S05]  /*0250*/  BRA.U UP1, `(.L_x_2) ;  /* 0xfffffffd01b47547 */ /* 0x000fea000b83ffff */
.L_x_1:
[----:B------:R-:W-:Y:S05]  /*0260*/  BRA.U !UP0, `(.L_x_0) ;  /* 0x00000001086c7547 */ /* 0x000fea000b800000 */
[----:B------:R-:W-:Y:S02]  /*0270*/  UISETP.GE.U32.AND UP0, UPT, UR6, 0x8, UPT ;  /* 0x000000080600788c */ /* 0x000fe4000bf06070 */
[----:B------:R-:W-:-:S04]  /*0280*/  ULOP3.LUT UR7, UR5, 0x7, URZ, 0xc0, !UPT ;  /* 0x0000000705077892 */ /* 0x000fc8000f8ec0ff */
[----:B------:R-:W-:-:S03]  /*0290*/  UISETP.NE.AND UP1, UPT, UR7, URZ, UPT ;  /* 0x000000ff0700728c */ /* 0x000fc6000bf25270 */
[----:B------:R-:W-:Y:S08]  /*02a0*/  BRA.U !UP0, `(.L_x_3) ;  /* 0x0000000108207547 */ /* 0x000ff0000b800000 */
[----:B-----5:R-:W2:Y:S04]  /*02b0*/  LD.E.64 R4, desc[UR8][R2.64+0x8] ;  /* 0x0000080802047980 */ /* 0x020ea8000c101b00 */
[----:B--2---:R-:W2:Y:S04]  /*02c0*/  LD.E.64 R4, desc[UR8][R4.64+0x8] ;  /* 0x0000080804047980 */ /* 0x004ea8000c101b00 */
[----:B--2---:R-:W2:Y:S04]  /*02d0*/  LD.E.64 R8, desc[UR8][R4.64+0x8] ;  /* 0x0000080804087980 */ /* 0x004ea8000c101b00 */
[----:B--2---:R-:W2:Y:S04]  /*02e0*/  LD.E.64 R8, desc[UR8][R8.64+0x8] ;  /* 0x0000080808087980 */ /* 0x004ea8000c101b00 */
[----:B--2---:R-:W2:Y:S04]  /*02f0*/  LD.E.64 R10, desc[UR8][R8.64+0x8] ;  /* 0x00000808080a7980 */ /* 0x004ea8000c101b00 */
[----:B--2---:R-:W2:Y:S04]  /*0300*/  LD.E.64 R10, desc[UR8][R10.64+0x8] ;  /* 0x000008080a0a7980 */ /* 0x004ea8000c101b00 */
[----:B--2---:R-:W2:Y:S04]  /*0310*/  LD.E.64 R12, desc[UR8][R10.64+0x8] ;  /* 0x000008080a0c7980 */ /* 0x004ea8000c101b00 */
[----:B--2---:R1:W5:Y:S02]  /*0320*/  LD.E.64 R2, desc[UR8][R12.64+0x8] ;  /* 0x000008080c027980 */ /* 0x004364000c101b00 */
.L_x_3:
        /* <DEDUP_REMOVED lines=8> */
[----:B--2---:R2:W5:Y:S02]  /*03b0*/  LD.E.64 R2, desc[UR8][R8.64+0x8] ;  /* 0x0000080808027980 */ /* 0x004564000c101b00 */
.L_x_4:
[----:B------:R-:W-:Y:S05]  /*03c0*/  BRA.U !UP1, `(.L_x_0) ;  /* 0x0000000109147547 */ /* 0x000fea000b800000 */
[----:B------:R-:W-:-:S12]  /*03d0*/  UIADD3 UR4, UPT, UPT, -UR4, URZ, URZ ;  /* 0x000000ff04047290 */ /* 0x000fd8000fffe1ff */
.L_x_5:
[----:B-----5:R-:W5:Y:S01]  /*03e0*/  LD.E.64 R2, desc[UR8][R2.64+0x8] ;  /* 0x0000080802027980 */ /* 0x020f62000c101b00 */
[----:B------:R-:W-:-:S04]  /*03f0*/  UIADD3 UR4, UPT, UPT, UR4, 0x1, URZ ;  /* 0x0000000104047890 */ /* 0x000fc8000fffe0ff */
[----:B------:R-:W-:-:S09]  /*0400*/  UISETP.NE.AND UP0, UPT, UR4, URZ, UPT ;  /* 0x000000ff0400728c */ /* 0x000fd2000bf05270 */
[----:B------:R-:W-:Y:S05]  /*0410*/  BRA.U UP0, `(.L_x_5) ;  /* 0xfffffffd00f07547 */ /* 0x000fea000b83ffff */
.L_x_0:
[----:B-----5:R-:W3:Y:S01]  /*0420*/  LD.E R2, desc[UR8][R2.64] ;  /* 0x0000000802027980 */ /* 0x020ee2000c101900 */
[----:B------:R-:W-:Y:S01]  /*0430*/  MOV R0, 0x0 ;  /* 0x0000000000007802 */ /* 0x000fe20000000f00 */
[----:B------:R-:W4:Y:S03]  /*0440*/  LDCU.64 UR4, c[0x4][0x8] ;  /* 0x01000100ff0477ac */ /* 0x000f260008000a00 */
[----:B--2---:R2:W0:Y:S01]  /*0450*/  LDC.64 R8, c[0x4][R0] ;  /* 0x0100000000087b82 */ /* 0x0044220000000a00 */
[----:B----4-:R-:W-:Y:S01]  /*0460*/  MOV R4, UR4 ;  /* 0x0000000400047c02 */ /* 0x010fe20008000f00 */
[----:B------:R-:W-:Y:S01]  /*0470*/  IMAD.U32 R5, RZ, RZ, UR5 ;  /* 0x00000005ff057e24 */ /* 0x000fe2000f8e00ff */
[----:B0--3--:R2:W-:Y:S06]  /*0480*/  STL [R1], R2 ;  /* 0x0000000201007387 */ /* 0x0095ec0000100800 */
[----:B------:R-:W-:-:S07]  /*0490*/  LEPC R20, `(.L_x_6) ;  /* 0x000000001014794e */ /* 0x000fce0000000000 */
[----:B-12---:R-:W-:Y:S05]  /*04a0*/  CALL.ABS.NOINC R8 ;  /* 0x0000000008007343 */ /* 0x006fea0003c00000 */
.L_x_6:
[----:B------:R-:W-:Y:S05]  /*04b0*/  EXIT ;  /* 0x000000000000794d */ /* 0x000fea0003800000 */
.L_x_7:
[----:B------:R-:W-:-:S00]  /*04c0*/  BRA `(.L_x_7) ;  /* 0xfffffffc00fc7947 */ /* 0x000fc0000383ffff */
[----:B------:R-:W-:-:S00]  /*04d0*/  NOP ;  /* 0x0000000000007918 */ /* 0x000fc00000000000 */
        /* <DEDUP_REMOVED lines=10> */
.L_x_8:


//--------------------- .nv.global.init           --------------------------
	.section	.nv.global.init,"aw",@progbits
.nv.global.init:
	.type		$str,@object
	.size		$str,(.L_0 - $str)
$str:
        /*0000*/ 	.byte	0x6b, 0x65, 0x79, 0x20, 0x3d, 0x20, 0x25, 0x64, 0x0a, 0x00
.L_0:


//--------------------- .nv.shared.reserved.0     --------------------------
	.section	.nv.shared.reserved.0,"aw",@nobits
	.weak		__nv_reservedSMEM_offset_0_alias
	.size		__nv_reservedSMEM_offset_0_alias, 0, 64
	.other		__nv_reservedSMEM_offset_0_alias,@"STO_CUDA_RESERVED_SHARED STV_DEFAULT"
__nv_reservedSMEM_offset_0_alias:
	.zero		0
	.zero		64


//--------------------- .nv.constant0._Z17gpu_print_elementP9list_elemi --------------------------
	.section	.nv.constant0._Z17gpu_print_elementP9list_elemi,"a",@progbits
	.sectionflags	@""
	.align	4
.nv.constant0._Z17gpu_print_elementP9list_elemi:
	.zero		908


//--------------------- SYMBOLS --------------------------

	.type		.nv.reservedSmem.offset0,@object
	.size		.nv.reservedSmem.offset0,0x4
	.type		vprintf,@function
